	.headerflags	@"EF_CUDA_TEXMODE_UNIFIED EF_CUDA_64BIT_ADDRESS EF_CUDA_ACCELERATORS EF_CUDA_SM90 EF_CUDA_VIRTUAL_SM(EF_CUDA_SM90)"
	.elftype	@"ET_EXEC"


//--------------------- .nv.info                  --------------------------
	.section	.nv.info,"",@"SHT_CUDA_INFO"
	.align	4


	//----- nvinfo : EIATTR_REGCOUNT
	.align		4
        /*0000*/ 	.byte	0x04, 0x2f
        /*0002*/ 	.short	(.L_1 - .L_0)
	.align		4
.L_0:
        /*0004*/ 	.word	index@(triton_poi_fused__to_copy_14)
        /*0008*/ 	.word	0x00000008


	//----- nvinfo : EIATTR_MIN_STACK_SIZE
	.align		4
.L_1:
        /*000c*/ 	.byte	0x04, 0x12
        /*000e*/ 	.short	(.L_3 - .L_2)
	.align		4
.L_2:
        /*0010*/ 	.word	index@(triton_poi_fused__to_copy_14)
        /*0014*/ 	.word	0x00000000


	//----- nvinfo : EIATTR_FRAME_SIZE
	.align		4
.L_3:
        /*0018*/ 	.byte	0x04, 0x11
        /*001a*/ 	.short	(.L_5 - .L_4)
	.align		4
.L_4:
        /*001c*/ 	.word	index@(triton_poi_fused__to_copy_14)
        /*0020*/ 	.word	0x00000000


	//----- nvinfo : EIATTR_MIN_STACK_SIZE
	.align		4
.L_5:
        /*0024*/ 	.byte	0x04, 0x12
        /*0026*/ 	.short	(.L_7 - .L_6)
	.align		4
.L_6:
        /*0028*/ 	.word	index@(triton_poi_fused__to_copy_14)
        /*002c*/ 	.word	0x00000000
.L_7:


//--------------------- .nv.info.triton_poi_fused__to_copy_14 --------------------------
	.section	.nv.info.triton_poi_fused__to_copy_14,"",@"SHT_CUDA_INFO"
	.sectionflags	@""
	.align	4


	//----- nvinfo : EIATTR_CUDA_API_VERSION
	.align		4
        /*0000*/ 	.byte	0x04, 0x37
        /*0002*/ 	.short	(.L_9 - .L_8)
.L_8:
        /*0004*/ 	.word	0x0000007c


	//----- nvinfo : EIATTR_KPARAM_INFO
	.align		4
.L_9:
        /*0008*/ 	.byte	0x04, 0x17
        /*000a*/ 	.short	(.L_11 - .L_10)
.L_10:
        /*000c*/ 	.word	0x00000000
        /*0010*/ 	.short	0x0001
        /*0012*/ 	.short	0x0008
        /*0014*/ 	.byte	0x00, 0xf0, 0x11, 0x00


	//----- nvinfo : EIATTR_KPARAM_INFO
	.align		4
.L_11:
        /*0018*/ 	.byte	0x04, 0x17
        /*001a*/ 	.short	(.L_13 - .L_12)
.L_12:
        /*001c*/ 	.word	0x00000000
        /*0020*/ 	.short	0x0000
        /*0022*/ 	.short	0x0000
        /*0024*/ 	.byte	0x00, 0xf4, 0x21, 0x00


	//----- nvinfo : EIATTR_SPARSE_MMA_MASK
	.align		4
.L_13:
        /*0028*/ 	.byte	0x03, 0x50
        /*002a*/ 	.short	0x0000


	//----- nvinfo : EIATTR_MAXREG_COUNT
	.align		4
        /*002c*/ 	.byte	0x03, 0x1b
        /*002e*/ 	.short	0x00ff


	//----- nvinfo : EIATTR_EXIT_INSTR_OFFSETS
	.align		4
        /*0030*/ 	.byte	0x04, 0x1c
        /*0032*/ 	.short	(.L_15 - .L_14)


	//   ....[0]....
.L_14:
        /*0034*/ 	.word	0x000000d0


	//   ....[1]....
        /*0038*/ 	.word	0x00000100


	//----- nvinfo : EIATTR_REQNTID
	.align		4
.L_15:
        /*003c*/ 	.byte	0x04, 0x10
        /*003e*/ 	.short	(.L_17 - .L_16)
.L_16:
        /*0040*/ 	.word	0x00000020
        /*0044*/ 	.word	0x00000001
        /*0048*/ 	.word	0x00000001


	//----- nvinfo : EIATTR_CBANK_PARAM_SIZE
	.align		4
.L_17:
        /*004c*/ 	.byte	0x03, 0x19
        /*004e*/ 	.short	0x000c


	//----- nvinfo : EIATTR_PARAM_CBANK
	.align		4
        /*0050*/ 	.byte	0x04, 0x0a
        /*0052*/ 	.short	(.L_19 - .L_18)
	.align		4
.L_18:
        /*0054*/ 	.word	index@(.nv.constant0.triton_poi_fused__to_copy_14)
        /*0058*/ 	.short	0x0210
        /*005a*/ 	.short	0x000c


	//----- nvinfo : EIATTR_SW_WAR
	.align		4
.L_19:
        /*005c*/ 	.byte	0x04, 0x36
        /*005e*/ 	.short	(.L_21 - .L_20)
.L_20:
        /*0060*/ 	.word	0x00000008
.L_21:


//--------------------- .nv.callgraph             --------------------------
	.section	.nv.callgraph,"",@"SHT_CUDA_CALLGRAPH"
	.align	4
	.sectionentsize	8
	.align		4
        /*0000*/ 	.word	0x00000000
	.align		4
        /*0004*/ 	.word	0xffffffff
	.align		4
        /*0008*/ 	.word	0x00000000
	.align		4
        /*000c*/ 	.word	0xfffffffe
	.align		4
        /*0010*/ 	.word	0x00000000
	.align		4
        /*0014*/ 	.word	0xfffffffd
	.align		4
        /*0018*/ 	.word	0x00000000
	.align		4
        /*001c*/ 	.word	0xfffffffc


//--------------------- .text.triton_poi_fused__to_copy_14 --------------------------
	.section	.text.triton_poi_fused__to_copy_14,"ax",@progbits
	.align	128
        .global         triton_poi_fused__to_copy_14
        .type           triton_poi_fused__to_copy_14,@function
        .size           triton_poi_fused__to_copy_14,(.L_x_1 - triton_poi_fused__to_copy_14)
        .other          triton_poi_fused__to_copy_14,@"STO_CUDA_ENTRY STV_DEFAULT"
triton_poi_fused__to_copy_14:
.text.triton_poi_fused__to_copy_14:
[----:B------:R-:W0:Y:S02]  /*0000*/  LDC R1, c[0x0][0x28] ;  /* 0x00000a00ff017b82 */ /* 0x000e240000000800 */
[----:B------:R-:W1:Y:S01]  /*0010*/  S2R R0, SR_TID.X ;  /* 0x0000000000007919 */ /* 0x000e620000002100 */
[----:B------:R-:W2:Y:S01]  /*0020*/  LDC.64 R2, c[0x0][0x210] ;  /* 0x00008400ff027b82 */ /* 0x000ea20000000a00 */
[----:B------:R-:W3:Y:S01]  /*0030*/  S2R R5, SR_CTAID.X ;  /* 0x0000000000057919 */ /* 0x000ee20000002500 */
[----:B-1----:R-:W-:-:S05]  /*0040*/  LOP3.LUT R0, R0, 0x1f, RZ, 0xc0, !PT ;  /* 0x0000001f00007812 */ /* 0x002fca00078ec0ff */
[----:B---3--:R-:W-:-:S04]  /*0050*/  IMAD R5, R5, 0x20, R0 ;  /* 0x0000002005057824 */ /* 0x008fc800078e0200 */
[C---:B--2---:R-:W-:Y:S01]  /*0060*/  IMAD.WIDE R2, R5.reuse, 0x8, R2 ;  /* 0x0000000805027825 */ /* 0x044fe200078e0202 */
[----:B------:R-:W-:Y:S02]  /*0070*/  I2FP.F32.S32 R0, R5 ;  /* 0x0000000500007245 */ /* 0x000fe40000201400 */
[----:B------:R-:W-:-:S03]  /*0080*/  ISETP.GE.AND P0, PT, R5, 0x20, PT ;  /* 0x000000200500780c */ /* 0x000fc60003f06270 */
[----:B------:R-:W-:-:S05]  /*0090*/  FMUL R0, R0, 0.48387095332145690918 ;  /* 0x3ef7bdef00007820 */ /* 0x000fca0000400000 */
[----:B------:R-:W-:-:S04]  /*00a0*/  FMNMX R0, RZ, R0, !PT ;  /* 0x00000000ff007209 */ /* 0x000fc80007800000 */
[----:B------:R-:W1:Y:S02]  /*00b0*/  F2I.TRUNC.NTZ R4, R0 ;  /* 0x0000000000047305 */ /* 0x000e64000020f100 */
[----:B-1----:R-:W-:Y:S01]  /*00c0*/  SHF.R.S32.HI R5, RZ, 0x1f, R4 ;  /* 0x0000001fff057819 */ /* 0x002fe20000011404 */
[----:B------:R-:W-:Y:S06]  /*00d0*/  @P0 EXIT ;  /* 0x000000000000094d */ /* 0x000fec0003800000 */
[----:B------:R-:W-:Y:S02]  /*00e0*/  ULDC.64 UR4, c[0x0][0x208] ;  /* 0x0000820000047ab9 */ /* 0x000fe40000000a00 */
[----:B------:R-:W-:Y:S01]  /*00f0*/  STG.E.64 desc[UR4][R2.64], R4 ;  /* 0x0000000402007986 */ /* 0x000fe2000c101b04 */
[----:B------:R-:W-:Y:S05]  /*0100*/  EXIT ;  /* 0x000000000000794d */ /* 0x000fea0003800000 */
.L_x_0:
[----:B------:R-:W-:-:S00]  /*0110*/  BRA `(.L_x_0) ;  /* 0xfffffffc00fc7947 */ /* 0x000fc0000383ffff */
[----:B------:R-:W-:-:S00]  /*0120*/  NOP ;  /* 0x0000000000007918 */ /* 0x000fc00000000000 */
        /* <DEDUP_REMOVED lines=13> */
.L_x_1:


//--------------------- .nv.constant0.triton_poi_fused__to_copy_14 --------------------------
	.section	.nv.constant0.triton_poi_fused__to_copy_14,"a",@progbits
	.sectionflags	@""
	.align	4
.nv.constant0.triton_poi_fused__to_copy_14:
	.zero		540
